//
// Generated by NVIDIA NVVM Compiler
//
// Compiler Build ID: CL-36424714
// Cuda compilation tools, release 13.0, V13.0.88
// Based on NVVM 20.0.0
//

.version 9.0
.target sm_100
.address_size 64

	// .globl	_Z15initCurandStatejP17curandStateXORWOW
.global .align 4 .b8 precalc_xorwow_matrix[102400];
.global .align 4 .b8 precalc_xorwow_offset_matrix[102400];
.global .align 4 .b8 mrg32k3aM1[2304];
.global .align 4 .b8 mrg32k3aM2[2304];
.global .align 4 .b8 mrg32k3aM1SubSeq[2016];
.global .align 4 .b8 mrg32k3aM2SubSeq[2016];
.global .align 4 .b8 mrg32k3aM1Seq[2304];
.global .align 4 .b8 mrg32k3aM2Seq[2304];
.const .align 8 .b8 __cr_lgamma_table[72];

.visible .entry _Z15initCurandStatejP17curandStateXORWOW(
	.param .u32 _Z15initCurandStatejP17curandStateXORWOW_param_0,
	.param .u64 .ptr .align 1 _Z15initCurandStatejP17curandStateXORWOW_param_1
)
{
	.reg .pred 	%p<24>;
	.reg .b32 	%r<409>;
	.reg .b64 	%rd<18>;

	ld.param.u32 	%r182, [_Z15initCurandStatejP17curandStateXORWOW_param_0];
	ld.param.u64 	%rd8, [_Z15initCurandStatejP17curandStateXORWOW_param_1];
	cvta.to.global.u64 	%rd9, %rd8;
	mov.u32 	%r183, %tid.x;
	mov.u32 	%r184, %ntid.x;
	mov.u32 	%r185, %ctaid.x;
	mad.lo.s32 	%r186, %r184, %r185, %r183;
	cvt.s64.s32 	%rd17, %r186;
	mul.wide.s32 	%rd10, %r186, 48;
	add.s64 	%rd2, %rd9, %rd10;
	xor.b32  	%r187, %r182, -1429050551;
	mul.lo.s32 	%r188, %r187, 1099087573;
	add.s32 	%r189, %r188, -638133224;
	add.s32 	%r190, %r188, 123456789;
	st.global.v2.u32 	[%rd2], {%r189, %r190};
	xor.b32  	%r191, %r188, 362436069;
	mov.b32 	%r192, -123459836;
	st.global.v2.u32 	[%rd2+8], {%r191, %r192};
	add.s32 	%r193, %r188, 5783321;
	mov.b32 	%r194, -589760388;
	st.global.v2.u32 	[%rd2+16], {%r194, %r193};
	setp.eq.s32 	%p1, %r186, 0;
	@%p1 bra 	$L__BB0_42;
	mov.b32 	%r315, 0;
	mov.u64 	%rd12, precalc_xorwow_matrix;
$L__BB0_2:
	and.b64  	%rd4, %rd17, 3;
	setp.eq.s64 	%p2, %rd4, 0;
	@%p2 bra 	$L__BB0_41;
	mul.wide.u32 	%rd11, %r315, 3200;
	add.s64 	%rd5, %rd12, %rd11;
	cvt.u32.u64 	%r2, %rd4;
	mov.b32 	%r316, 0;
$L__BB0_4:
	mov.b32 	%r329, 0;
	mov.u32 	%r330, %r329;
	mov.u32 	%r331, %r329;
	mov.u32 	%r332, %r329;
	mov.u32 	%r333, %r329;
	mov.u32 	%r322, %r329;
$L__BB0_5:
	mul.wide.u32 	%rd13, %r322, 4;
	add.s64 	%rd14, %rd2, %rd13;
	ld.global.u32 	%r10, [%rd14+4];
	shl.b32 	%r11, %r322, 5;
	mov.b32 	%r328, 0;
$L__BB0_6:
	.pragma "nounroll";
	shr.u32 	%r199, %r10, %r328;
	and.b32  	%r200, %r199, 1;
	setp.eq.b32 	%p3, %r200, 1;
	not.pred 	%p4, %p3;
	add.s32 	%r201, %r11, %r328;
	mul.lo.s32 	%r202, %r201, 5;
	mul.wide.u32 	%rd15, %r202, 4;
	add.s64 	%rd6, %rd5, %rd15;
	@%p4 bra 	$L__BB0_8;
	ld.global.u32 	%r203, [%rd6];
	xor.b32  	%r333, %r333, %r203;
	ld.global.u32 	%r204, [%rd6+4];
	xor.b32  	%r332, %r332, %r204;
	ld.global.u32 	%r205, [%rd6+8];
	xor.b32  	%r331, %r331, %r205;
	ld.global.u32 	%r206, [%rd6+12];
	xor.b32  	%r330, %r330, %r206;
	ld.global.u32 	%r207, [%rd6+16];
	xor.b32  	%r329, %r329, %r207;
$L__BB0_8:
	and.b32  	%r209, %r199, 2;
	setp.eq.s32 	%p5, %r209, 0;
	@%p5 bra 	$L__BB0_10;
	ld.global.u32 	%r210, [%rd6+20];
	xor.b32  	%r333, %r333, %r210;
	ld.global.u32 	%r211, [%rd6+24];
	xor.b32  	%r332, %r332, %r211;
	ld.global.u32 	%r212, [%rd6+28];
	xor.b32  	%r331, %r331, %r212;
	ld.global.u32 	%r213, [%rd6+32];
	xor.b32  	%r330, %r330, %r213;
	ld.global.u32 	%r214, [%rd6+36];
	xor.b32  	%r329, %r329, %r214;
$L__BB0_10:
	and.b32  	%r216, %r199, 4;
	setp.eq.s32 	%p6, %r216, 0;
	@%p6 bra 	$L__BB0_12;
	ld.global.u32 	%r217, [%rd6+40];
	xor.b32  	%r333, %r333, %r217;
	ld.global.u32 	%r218, [%rd6+44];
	xor.b32  	%r332, %r332, %r218;
	ld.global.u32 	%r219, [%rd6+48];
	xor.b32  	%r331, %r331, %r219;
	ld.global.u32 	%r220, [%rd6+52];
	xor.b32  	%r330, %r330, %r220;
	ld.global.u32 	%r221, [%rd6+56];
	xor.b32  	%r329, %r329, %r221;
$L__BB0_12:
	and.b32  	%r223, %r199, 8;
	setp.eq.s32 	%p7, %r223, 0;
	@%p7 bra 	$L__BB0_14;
	ld.global.u32 	%r224, [%rd6+60];
	xor.b32  	%r333, %r333, %r224;
	ld.global.u32 	%r225, [%rd6+64];
	xor.b32  	%r332, %r332, %r225;
	ld.global.u32 	%r226, [%rd6+68];
	xor.b32  	%r331, %r331, %r226;
	ld.global.u32 	%r227, [%rd6+72];
	xor.b32  	%r330, %r330, %r227;
	ld.global.u32 	%r228, [%rd6+76];
	xor.b32  	%r329, %r329, %r228;
$L__BB0_14:
	and.b32  	%r230, %r199, 16;
	setp.eq.s32 	%p8, %r230, 0;
	@%p8 bra 	$L__BB0_16;
	ld.global.u32 	%r231, [%rd6+80];
	xor.b32  	%r333, %r333, %r231;
	ld.global.u32 	%r232, [%rd6+84];
	xor.b32  	%r332, %r332, %r232;
	ld.global.u32 	%r233, [%rd6+88];
	xor.b32  	%r331, %r331, %r233;
	ld.global.u32 	%r234, [%rd6+92];
	xor.b32  	%r330, %r330, %r234;
	ld.global.u32 	%r235, [%rd6+96];
	xor.b32  	%r329, %r329, %r235;
$L__BB0_16:
	and.b32  	%r237, %r199, 32;
	setp.eq.s32 	%p9, %r237, 0;
	@%p9 bra 	$L__BB0_18;
	ld.global.u32 	%r238, [%rd6+100];
	xor.b32  	%r333, %r333, %r238;
	ld.global.u32 	%r239, [%rd6+104];
	xor.b32  	%r332, %r332, %r239;
	ld.global.u32 	%r240, [%rd6+108];
	xor.b32  	%r331, %r331, %r240;
	ld.global.u32 	%r241, [%rd6+112];
	xor.b32  	%r330, %r330, %r241;
	ld.global.u32 	%r242, [%rd6+116];
	xor.b32  	%r329, %r329, %r242;
$L__BB0_18:
	and.b32  	%r244, %r199, 64;
	setp.eq.s32 	%p10, %r244, 0;
	@%p10 bra 	$L__BB0_20;
	ld.global.u32 	%r245, [%rd6+120];
	xor.b32  	%r333, %r333, %r245;
	ld.global.u32 	%r246, [%rd6+124];
	xor.b32  	%r332, %r332, %r246;
	ld.global.u32 	%r247, [%rd6+128];
	xor.b32  	%r331, %r331, %r247;
	ld.global.u32 	%r248, [%rd6+132];
	xor.b32  	%r330, %r330, %r248;
	ld.global.u32 	%r249, [%rd6+136];
	xor.b32  	%r329, %r329, %r249;
$L__BB0_20:
	and.b32  	%r251, %r199, 128;
	setp.eq.s32 	%p11, %r251, 0;
	@%p11 bra 	$L__BB0_22;
	ld.global.u32 	%r252, [%rd6+140];
	xor.b32  	%r333, %r333, %r252;
	ld.global.u32 	%r253, [%rd6+144];
	xor.b32  	%r332, %r332, %r253;
	ld.global.u32 	%r254, [%rd6+148];
	xor.b32  	%r331, %r331, %r254;
	ld.global.u32 	%r255, [%rd6+152];
	xor.b32  	%r330, %r330, %r255;
	ld.global.u32 	%r256, [%rd6+156];
	xor.b32  	%r329, %r329, %r256;
$L__BB0_22:
	and.b32  	%r258, %r199, 256;
	setp.eq.s32 	%p12, %r258, 0;
	@%p12 bra 	$L__BB0_24;
	ld.global.u32 	%r259, [%rd6+160];
	xor.b32  	%r333, %r333, %r259;
	ld.global.u32 	%r260, [%rd6+164];
	xor.b32  	%r332, %r332, %r260;
	ld.global.u32 	%r261, [%rd6+168];
	xor.b32  	%r331, %r331, %r261;
	ld.global.u32 	%r262, [%rd6+172];
	xor.b32  	%r330, %r330, %r262;
	ld.global.u32 	%r263, [%rd6+176];
	xor.b32  	%r329, %r329, %r263;
$L__BB0_24:
	and.b32  	%r265, %r199, 512;
	setp.eq.s32 	%p13, %r265, 0;
	@%p13 bra 	$L__BB0_26;
	ld.global.u32 	%r266, [%rd6+180];
	xor.b32  	%r333, %r333, %r266;
	ld.global.u32 	%r267, [%rd6+184];
	xor.b32  	%r332, %r332, %r267;
	ld.global.u32 	%r268, [%rd6+188];
	xor.b32  	%r331, %r331, %r268;
	ld.global.u32 	%r269, [%rd6+192];
	xor.b32  	%r330, %r330, %r269;
	ld.global.u32 	%r270, [%rd6+196];
	xor.b32  	%r329, %r329, %r270;
$L__BB0_26:
	and.b32  	%r272, %r199, 1024;
	setp.eq.s32 	%p14, %r272, 0;
	@%p14 bra 	$L__BB0_28;
	ld.global.u32 	%r273, [%rd6+200];
	xor.b32  	%r333, %r333, %r273;
	ld.global.u32 	%r274, [%rd6+204];
	xor.b32  	%r332, %r332, %r274;
	ld.global.u32 	%r275, [%rd6+208];
	xor.b32  	%r331, %r331, %r275;
	ld.global.u32 	%r276, [%rd6+212];
	xor.b32  	%r330, %r330, %r276;
	ld.global.u32 	%r277, [%rd6+216];
	xor.b32  	%r329, %r329, %r277;
$L__BB0_28:
	and.b32  	%r279, %r199, 2048;
	setp.eq.s32 	%p15, %r279, 0;
	@%p15 bra 	$L__BB0_30;
	ld.global.u32 	%r280, [%rd6+220];
	xor.b32  	%r333, %r333, %r280;
	ld.global.u32 	%r281, [%rd6+224];
	xor.b32  	%r332, %r332, %r281;
	ld.global.u32 	%r282, [%rd6+228];
	xor.b32  	%r331, %r331, %r282;
	ld.global.u32 	%r283, [%rd6+232];
	xor.b32  	%r330, %r330, %r283;
	ld.global.u32 	%r284, [%rd6+236];
	xor.b32  	%r329, %r329, %r284;
$L__BB0_30:
	and.b32  	%r286, %r199, 4096;
	setp.eq.s32 	%p16, %r286, 0;
	@%p16 bra 	$L__BB0_32;
	ld.global.u32 	%r287, [%rd6+240];
	xor.b32  	%r333, %r333, %r287;
	ld.global.u32 	%r288, [%rd6+244];
	xor.b32  	%r332, %r332, %r288;
	ld.global.u32 	%r289, [%rd6+248];
	xor.b32  	%r331, %r331, %r289;
	ld.global.u32 	%r290, [%rd6+252];
	xor.b32  	%r330, %r330, %r290;
	ld.global.u32 	%r291, [%rd6+256];
	xor.b32  	%r329, %r329, %r291;
$L__BB0_32:
	and.b32  	%r293, %r199, 8192;
	setp.eq.s32 	%p17, %r293, 0;
	@%p17 bra 	$L__BB0_34;
	ld.global.u32 	%r294, [%rd6+260];
	xor.b32  	%r333, %r333, %r294;
	ld.global.u32 	%r295, [%rd6+264];
	xor.b32  	%r332, %r332, %r295;
	ld.global.u32 	%r296, [%rd6+268];
	xor.b32  	%r331, %r331, %r296;
	ld.global.u32 	%r297, [%rd6+272];
	xor.b32  	%r330, %r330, %r297;
	ld.global.u32 	%r298, [%rd6+276];
	xor.b32  	%r329, %r329, %r298;
$L__BB0_34:
	and.b32  	%r300, %r199, 16384;
	setp.eq.s32 	%p18, %r300, 0;
	@%p18 bra 	$L__BB0_36;
	ld.global.u32 	%r301, [%rd6+280];
	xor.b32  	%r333, %r333, %r301;
	ld.global.u32 	%r302, [%rd6+284];
	xor.b32  	%r332, %r332, %r302;
	ld.global.u32 	%r303, [%rd6+288];
	xor.b32  	%r331, %r331, %r303;
	ld.global.u32 	%r304, [%rd6+292];
	xor.b32  	%r330, %r330, %r304;
	ld.global.u32 	%r305, [%rd6+296];
	xor.b32  	%r329, %r329, %r305;
$L__BB0_36:
	and.b32  	%r307, %r199, 32768;
	setp.eq.s32 	%p19, %r307, 0;
	@%p19 bra 	$L__BB0_38;
	ld.global.u32 	%r308, [%rd6+300];
	xor.b32  	%r333, %r333, %r308;
	ld.global.u32 	%r309, [%rd6+304];
	xor.b32  	%r332, %r332, %r309;
	ld.global.u32 	%r310, [%rd6+308];
	xor.b32  	%r331, %r331, %r310;
	ld.global.u32 	%r311, [%rd6+312];
	xor.b32  	%r330, %r330, %r311;
	ld.global.u32 	%r312, [%rd6+316];
	xor.b32  	%r329, %r329, %r312;
$L__BB0_38:
	add.s32 	%r328, %r328, 16;
	setp.ne.s32 	%p20, %r328, 32;
	@%p20 bra 	$L__BB0_6;
	mad.lo.s32 	%r313, %r322, -31, %r11;
	add.s32 	%r322, %r313, 1;
	setp.ne.s32 	%p21, %r322, 5;
	@%p21 bra 	$L__BB0_5;
	st.global.u32 	[%rd2+4], %r333;
	st.global.u32 	[%rd2+8], %r332;
	st.global.u32 	[%rd2+12], %r331;
	st.global.u32 	[%rd2+16], %r330;
	st.global.u32 	[%rd2+20], %r329;
	add.s32 	%r316, %r316, 1;
	setp.lt.u32 	%p22, %r316, %r2;
	@%p22 bra 	$L__BB0_4;
$L__BB0_41:
	shr.u64 	%rd7, %rd17, 2;
	add.s32 	%r315, %r315, 1;
	setp.gt.u64 	%p23, %rd17, 3;
	mov.u64 	%rd17, %rd7;
	@%p23 bra 	$L__BB0_2;
$L__BB0_42:
	mov.b32 	%r314, 0;
	st.global.v2.u32 	[%rd2+24], {%r314, %r314};
	st.global.u32 	[%rd2+32], %r314;
	mov.b64 	%rd16, 0;
	st.global.u64 	[%rd2+40], %rd16;
	ret;

}


// ===== COMPILED SASS (sm_100) =====

	.target	sm_100

	.elftype	@"ET_EXEC"


//--------------------- .note.nv.tkinfo           --------------------------
	.section	.note.nv.tkinfo,"",@"SHT_NOTE"
	.sectionflags	@"SHF_NOTE_NV_TKINFO"
	.tkinfo
        /*0018*/ 	.word	0x00000002
        /*0030*/ 	.string	""
        /*0030*/ 	.string	"ptxas"
        /*0030*/ 	.string	"Cuda compilation tools, release 13.0, V13.0.88"
        /*0030*/ 	.string	"Build cuda_13.0.r13.0/compiler.36424714_0"
        /*0030*/ 	.string	"-arch sm_100 -m 64 "



//--------------------- .note.nv.cuinfo           --------------------------
	.section	.note.nv.cuinfo,"",@"SHT_NOTE"
	.sectionflags	@"SHF_NOTE_NV_CUINFO"
        /*0018*/ 	.short	0x0002
        /*001a*/ 	.short	0x0064
        /*001c*/ 	.short	0x0082
	.zero		2


//--------------------- .nv.info                  --------------------------
	.section	.nv.info,"",@"SHT_CUDA_INFO"
	.align	4


	//----- nvinfo : EIATTR_REGCOUNT
	.align		4
        /*0000*/ 	.byte	0x04, 0x2f
        /*0002*/ 	.short	(.L_10 - .L_9)
	.align		4
.L_9:
        /*0004*/ 	.word	index@(_Z15initCurandStatejP17curandStateXORWOW)
        /*0008*/ 	.word	0x0000001f


	//----- nvinfo : EIATTR_FRAME_SIZE
	.align		4
.L_10:
        /*000c*/ 	.byte	0x04, 0x11
        /*000e*/ 	.short	(.L_12 - .L_11)
	.align		4
.L_11:
        /*0010*/ 	.word	index@(_Z15initCurandStatejP17curandStateXORWOW)
        /*0014*/ 	.word	0x00000000


	//----- nvinfo : EIATTR_MIN_STACK_SIZE
	.align		4
.L_12:
        /*0018*/ 	.byte	0x04, 0x12
        /*001a*/ 	.short	(.L_14 - .L_13)
	.align		4
.L_13:
        /*001c*/ 	.word	index@(_Z15initCurandStatejP17curandStateXORWOW)
        /*0020*/ 	.word	0x00000000
.L_14:


//--------------------- .nv.compat                --------------------------
	.section	.nv.compat,"",@"SHT_CUDA_COMPAT_INFO"
	.align	4
        /*0000*/ 	.byte	0x02, 0x09, 0x00, 0x00, 0x02, 0x02, 0x01, 0x00, 0x02, 0x05, 0x05, 0x00, 0x03, 0x07, 0x01, 0x01
        /*0010*/ 	.byte	0x02, 0x03, 0x00, 0x00, 0x02, 0x06, 0x01, 0x00, 0x04, 0x0b, 0x08, 0x00, 0x09, 0x00, 0x00, 0x00
        /*0020*/ 	.byte	0x00, 0x00, 0x00, 0x00


//--------------------- .nv.info._Z15initCurandStatejP17curandStateXORWOW --------------------------
	.section	.nv.info._Z15initCurandStatejP17curandStateXORWOW,"",@"SHT_CUDA_INFO"
	.sectionflags	@""
	.align	4


	//----- nvinfo : EIATTR_CUDA_API_VERSION
	.align		4
        /*0000*/ 	.byte	0x04, 0x37
        /*0002*/ 	.short	(.L_16 - .L_15)
.L_15:
        /*0004*/ 	.word	0x00000082


	//----- nvinfo : EIATTR_KPARAM_INFO
	.align		4
.L_16:
        /*0008*/ 	.byte	0x04, 0x17
        /*000a*/ 	.short	(.L_18 - .L_17)
.L_17:
        /*000c*/ 	.word	0x00000000
        /*0010*/ 	.short	0x0001
        /*0012*/ 	.short	0x0008
        /*0014*/ 	.byte	0x00, 0xf5, 0x21, 0x00


	//----- nvinfo : EIATTR_KPARAM_INFO
	.align		4
.L_18:
        /*0018*/ 	.byte	0x04, 0x17
        /*001a*/ 	.short	(.L_20 - .L_19)
.L_19:
        /*001c*/ 	.word	0x00000000
        /*0020*/ 	.short	0x0000
        /*0022*/ 	.short	0x0000
        /*0024*/ 	.byte	0x00, 0xf0, 0x11, 0x00


	//----- nvinfo : EIATTR_SPARSE_MMA_MASK
	.align		4
.L_20:
        /*0028*/ 	.byte	0x03, 0x50
        /*002a*/ 	.short	0x0000


	//----- nvinfo : EIATTR_MAXREG_COUNT
	.align		4
        /*002c*/ 	.byte	0x03, 0x1b
        /*002e*/ 	.short	0x00ff


	//----- nvinfo : EIATTR_MERCURY_ISA_VERSION
	.align		4
        /*0030*/ 	.byte	0x03, 0x5f
        /*0032*/ 	.short	0x0101


	//----- nvinfo : EIATTR_VRC_CTA_INIT_COUNT
	.align		4
        /*0034*/ 	.byte	0x02, 0x4a
	.zero		1
	.zero		1


	//----- nvinfo : EIATTR_EXIT_INSTR_OFFSETS
	.align		4
        /*0038*/ 	.byte	0x04, 0x1c
        /*003a*/ 	.short	(.L_22 - .L_21)


	//   ....[0]....
.L_21:
        /*003c*/ 	.word	0x00000eb0


	//----- nvinfo : EIATTR_CRS_STACK_SIZE
	.align		4
.L_22:
        /*0040*/ 	.byte	0x04, 0x1e
        /*0042*/ 	.short	(.L_24 - .L_23)
.L_23:
        /*0044*/ 	.word	0x00000000


	//----- nvinfo : EIATTR_CBANK_PARAM_SIZE
	.align		4
.L_24:
        /*0048*/ 	.byte	0x03, 0x19
        /*004a*/ 	.short	0x0010


	//----- nvinfo : EIATTR_PARAM_CBANK
	.align		4
        /*004c*/ 	.byte	0x04, 0x0a
        /*004e*/ 	.short	(.L_26 - .L_25)
	.align		4
.L_25:
        /*0050*/ 	.word	index@(.nv.constant0._Z15initCurandStatejP17curandStateXORWOW)
        /*0054*/ 	.short	0x0380
        /*0056*/ 	.short	0x0010


	//----- nvinfo : EIATTR_SW_WAR
	.align		4
.L_26:
        /*0058*/ 	.byte	0x04, 0x36
        /*005a*/ 	.short	(.L_28 - .L_27)
.L_27:
        /*005c*/ 	.word	0x00000008
.L_28:


//--------------------- .nv.callgraph             --------------------------
	.section	.nv.callgraph,"",@"SHT_CUDA_CALLGRAPH"
	.align	4
	.sectionentsize	8
	.align		4
        /*0000*/ 	.word	0x00000000
	.align		4
        /*0004*/ 	.word	0xffffffff
	.align		4
        /*0008*/ 	.word	0x00000000
	.align		4
        /*000c*/ 	.word	0xfffffffe
	.align		4
        /*0010*/ 	.word	0x00000000
	.align		4
        /*0014*/ 	.word	0xfffffffd
	.align		4
        /*0018*/ 	.word	0x00000000
	.align		4
        /*001c*/ 	.word	0xfffffffc


//--------------------- .nv.constant4             --------------------------
	.section	.nv.constant4,"a",@progbits
	.align	8
	.align		8
.nv.constant4:
        /*0000*/ 	.dword	precalc_xorwow_matrix
	.align		8
        /*0008*/ 	.dword	precalc_xorwow_offset_matrix
	.align		8
        /*0010*/ 	.dword	mrg32k3aM1
	.align		8
        /*0018*/ 	.dword	mrg32k3aM2
	.align		8
        /*0020*/ 	.dword	mrg32k3aM1SubSeq
	.align		8
        /*0028*/ 	.dword	mrg32k3aM2SubSeq
	.align		8
        /*0030*/ 	.dword	mrg32k3aM1Seq
	.align		8
        /*0038*/ 	.dword	mrg32k3aM2Seq


//--------------------- .nv.constant3             --------------------------
	.section	.nv.constant3,"a",@progbits
	.align	8
.nv.constant3:
	.type		__cr_lgamma_table,@object
	.size		__cr_lgamma_table,(.L_8 - __cr_lgamma_table)
__cr_lgamma_table:
        /*0000*/ 	.byte	0x00, 0x00, 0x00, 0x00, 0x00, 0x00, 0x00, 0x00, 0x00, 0x00, 0x00, 0x00, 0x00, 0x00, 0x00, 0x00
        /*0010*/ 	.byte	0xef, 0x39, 0xfa, 0xfe, 0x42, 0x2e, 0xe6, 0x3f, 0x02, 0x20, 0x2a, 0xfa, 0x0b, 0xab, 0xfc, 0x3f
        /*0020*/ 	.byte	0xf9, 0x2c, 0x92, 0x7c, 0xa7, 0x6c, 0x09, 0x40, 0xc9, 0x79, 0x44, 0x3c, 0x64, 0x26, 0x13, 0x40
        /*0030*/ 	.byte	0xca, 0x01, 0xcf, 0x3a, 0x27, 0x51, 0x1a, 0x40, 0x30, 0xcc, 0x2d, 0xf3, 0xe1, 0x0c, 0x21, 0x40
        /*0040*/ 	.byte	0x0d, 0xb7, 0xfc, 0x82, 0x8e, 0x35, 0x25, 0x40
.L_8:


//--------------------- .text._Z15initCurandStatejP17curandStateXORWOW --------------------------
	.section	.text._Z15initCurandStatejP17curandStateXORWOW,"ax",@progbits
	.align	128
        .global         _Z15initCurandStatejP17curandStateXORWOW
        .type           _Z15initCurandStatejP17curandStateXORWOW,@function
        .size           _Z15initCurandStatejP17curandStateXORWOW,(.L_x_9 - _Z15initCurandStatejP17curandStateXORWOW)
        .other          _Z15initCurandStatejP17curandStateXORWOW,@"STO_CUDA_ENTRY STV_DEFAULT"
_Z15initCurandStatejP17curandStateXORWOW:
.text._Z15initCurandStatejP17curandStateXORWOW:
[----:B------:R-:W-:Y:S01]  /*0000*/  LDC R1, c[0x0][0x37c] ;  /* 0x0000df00ff017b82 */ /* 0x000fe20000000800 */
[----:B------:R-:W0:Y:S07]  /*0010*/  S2R R13, SR_TID.X ;  /* 0x00000000000d7919 */ /* 0x000e2e0000002100 */
[----:B------:R-:W1:Y:S01]  /*0020*/  LDC R0, c[0x0][0x380] ;  /* 0x0000e000ff007b82 */ /* 0x000e620000000800 */
[----:B------:R-:W0:Y:S01]  /*0030*/  LDCU UR6, c[0x0][0x360] ;  /* 0x00006c00ff0677ac */ /* 0x000e220008000800 */
[----:B------:R-:W-:Y:S01]  /*0040*/  IMAD.MOV.U32 R5, RZ, RZ, -0x75bd8fc ;  /* 0xf8a42704ff057424 */ /* 0x000fe200078e00ff */
[----:B------:R-:W0:Y:S01]  /*0050*/  S2R R2, SR_CTAID.X ;  /* 0x0000000000027919 */ /* 0x000e220000002500 */
[----:B------:R-:W-:Y:S01]  /*0060*/  IMAD.MOV.U32 R8, RZ, RZ, -0x23270784 ;  /* 0xdcd8f87cff087424 */ /* 0x000fe200078e00ff */
[----:B------:R-:W2:Y:S01]  /*0070*/  LDCU.64 UR4, c[0x0][0x358] ;  /* 0x00006b00ff0477ac */ /* 0x000ea20008000a00 */
[----:B------:R-:W-:Y:S02]  /*0080*/  BSSY.RECONVERGENT B0, `(.L_x_0) ;  /* 0x00000df000007945 */ /* 0x000fe40003800200 */
[----:B------:R-:W3:Y:S01]  /*0090*/  LDC.64 R6, c[0x0][0x388] ;  /* 0x0000e200ff067b82 */ /* 0x000ee20000000a00 */
[----:B-1----:R-:W-:-:S05]  /*00a0*/  LOP3.LUT R0, R0, 0xaad26b49, RZ, 0x3c, !PT ;  /* 0xaad26b4900007812 */ /* 0x002fca00078e3cff */
[----:B------:R-:W-:-:S04]  /*00b0*/  IMAD R0, R0, 0x4182bed5, RZ ;  /* 0x4182bed500007824 */ /* 0x000fc800078e02ff */
[C---:B------:R-:W-:Y:S01]  /*00c0*/  VIADD R3, R0.reuse, 0x75bcd15 ;  /* 0x075bcd1500037836 */ /* 0x040fe20000000000 */
[----:B------:R-:W-:Y:S01]  /*00d0*/  LOP3.LUT R4, R0, 0x159a55e5, RZ, 0x3c, !PT ;  /* 0x159a55e500047812 */ /* 0x000fe200078e3cff */
[----:B0-----:R-:W-:Y:S02]  /*00e0*/  IMAD R13, R2, UR6, R13 ;  /* 0x00000006020d7c24 */ /* 0x001fe4000f8e020d */
[----:B------:R-:W-:Y:S02]  /*00f0*/  VIADD R2, R0, 0xd9f6dc18 ;  /* 0xd9f6dc1800027836 */ /* 0x000fe40000000000 */
[C---:B---3--:R-:W-:Y:S01]  /*0100*/  IMAD.WIDE R6, R13.reuse, 0x30, R6 ;  /* 0x000000300d067825 */ /* 0x048fe200078e0206 */
[----:B------:R-:W-:-:S03]  /*0110*/  ISETP.NE.AND P0, PT, R13, RZ, PT ;  /* 0x000000ff0d00720c */ /* 0x000fc60003f05270 */
[----:B------:R-:W-:Y:S01]  /*0120*/  VIADD R9, R0, 0x583f19 ;  /* 0x00583f1900097836 */ /* 0x000fe20000000000 */
[----:B--2---:R0:W-:Y:S04]  /*0130*/  STG.E.64 desc[UR4][R6.64], R2 ;  /* 0x0000000206007986 */ /* 0x0041e8000c101b04 */
[----:B------:R0:W-:Y:S04]  /*0140*/  STG.E.64 desc[UR4][R6.64+0x8], R4 ;  /* 0x0000080406007986 */ /* 0x0001e8000c101b04 */
[----:B------:R0:W-:Y:S01]  /*0150*/  STG.E.64 desc[UR4][R6.64+0x10], R8 ;  /* 0x0000100806007986 */ /* 0x0001e2000c101b04 */
[----:B------:R-:W-:Y:S05]  /*0160*/  @!P0 BRA `(.L_x_1) ;  /* 0x0000000c00408947 */ /* 0x000fea0003800000 */
[----:B------:R-:W-:Y:S01]  /*0170*/  SHF.R.S32.HI R0, RZ, 0x1f, R13 ;  /* 0x0000001fff007819 */ /* 0x000fe2000001140d */
[----:B------:R-:W-:-:S07]  /*0180*/  IMAD.MOV.U32 R12, RZ, RZ, RZ ;  /* 0x000000ffff0c7224 */ /* 0x000fce00078e00ff */
.L_x_7:
[----:B0-----:R-:W-:Y:S01]  /*0190*/  LOP3.LUT R2, R13, 0x3, RZ, 0xc0, !PT ;  /* 0x000000030d027812 */ /* 0x001fe200078ec0ff */
[----:B------:R-:W-:Y:S03]  /*01a0*/  BSSY.RECONVERGENT B1, `(.L_x_2) ;  /* 0x00000c6000017945 */ /* 0x000fe60003800200 */
[----:B------:R-:W-:-:S04]  /*01b0*/  ISETP.NE.U32.AND P0, PT, R2, RZ, PT ;  /* 0x000000ff0200720c */ /* 0x000fc80003f05070 */
[----:B------:R-:W-:-:S13]  /*01c0*/  ISETP.NE.AND.EX P0, PT, RZ, RZ, PT, P0 ;  /* 0x000000ffff00720c */ /* 0x000fda0003f05300 */
[----:B------:R-:W-:Y:S05]  /*01d0*/  @!P0 BRA `(.L_x_3) ;  /* 0x0000000c00088947 */ /* 0x000fea0003800000 */
[----:B------:R-:W0:Y:S01]  /*01e0*/  LDC.64 R8, c[0x4][RZ] ;  /* 0x01000000ff087b82 */ /* 0x000e220000000a00 */
[----:B------:R-:W-:Y:S02]  /*01f0*/  IMAD.MOV.U32 R14, RZ, RZ, RZ ;  /* 0x000000ffff0e7224 */ /* 0x000fe400078e00ff */
[----:B0-----:R-:W-:-:S07]  /*0200*/  IMAD.WIDE.U32 R8, R12, 0xc80, R8 ;  /* 0x00000c800c087825 */ /* 0x001fce00078e0008 */
.L_x_6:
[----:B0-----:R-:W-:Y:S01]  /*0210*/  IMAD.MOV.U32 R15, RZ, RZ, RZ ;  /* 0x000000ffff0f7224 */ /* 0x001fe200078e00ff */
[----:B------:R-:W-:Y:S01]  /*0220*/  CS2R R2, SRZ ;  /* 0x0000000000027805 */ /* 0x000fe2000001ff00 */
[----:B------:R-:W-:Y:S01]  /*0230*/  IMAD.MOV.U32 R17, RZ, RZ, RZ ;  /* 0x000000ffff117224 */ /* 0x000fe200078e00ff */
[----:B------:R-:W-:-:S07]  /*0240*/  CS2R R4, SRZ ;  /* 0x0000000000047805 */ /* 0x000fce000001ff00 */
.L_x_5:
[----:B------:R-:W-:-:S05]  /*0250*/  IMAD.WIDE.U32 R10, R17, 0x4, R6 ;  /* 0x00000004110a7825 */ /* 0x000fca00078e0006 */
[----:B------:R0:W5:Y:S01]  /*0260*/  LDG.E R16, desc[UR4][R10.64+0x4] ;  /* 0x000004040a107981 */ /* 0x000162000c1e1900 */
[----:B------:R-:W-:-:S07]  /*0270*/  IMAD.MOV.U32 R19, RZ, RZ, RZ ;  /* 0x000000ffff137224 */ /* 0x000fce00078e00ff */
.L_x_4:
[----:B-----5:R-:W-:Y:S01]  /*0280*/  SHF.R.U32.HI R24, RZ, R19, R16 ;  /* 0x00000013ff187219 */ /* 0x020fe20000011610 */
[----:B0-----:R-:W-:-:S03]  /*0290*/  IMAD.SHL.U32 R10, R17, 0x20, RZ ;  /* 0x00000020110a7824 */ /* 0x001fc600078e00ff */
[----:B------:R-:W-:Y:S01]  /*02a0*/  LOP3.LUT R11, R24, 0x1, RZ, 0xc0, !PT ;  /* 0x00000001180b7812 */ /* 0x000fe200078ec0ff */
[----:B------:R-:W-:-:S03]  /*02b0*/  IMAD.IADD R10, R10, 0x1, R19 ;  /* 0x000000010a0a7824 */ /* 0x000fc600078e0213 */
[----:B------:R-:W-:Y:S01]  /*02c0*/  ISETP.NE.U32.AND P0, PT, R11, 0x1, PT ;  /* 0x000000010b00780c */ /* 0x000fe20003f05070 */
[----:B------:R-:W-:-:S03]  /*02d0*/  IMAD R11, R10, 0x5, RZ ;  /* 0x000000050a0b7824 */ /* 0x000fc600078e02ff */
[----:B------:R-:W-:Y:S01]  /*02e0*/  R2P PR, R24, 0x7e ;  /* 0x0000007e18007804 */ /* 0x000fe20000000000 */
[----:B------:R-:W-:-:S08]  /*02f0*/  IMAD.WIDE.U32 R10, R11, 0x4, R8 ;  /* 0x000000040b0a7825 */ /* 0x000fd000078e0008 */
[----:B------:R-:W2:Y:S04]  /*0300*/  @!P0 LDG.E R18, desc[UR4][R10.64] ;  /* 0x000000040a128981 */ /* 0x000ea8000c1e1900 */
[----:B------:R-:W3:Y:S04]  /*0310*/  @!P0 LDG.E R20, desc[UR4][R10.64+0x10] ;  /* 0x000010040a148981 */ /* 0x000ee8000c1e1900 */
[----:B------:R-:W4:Y:S04]  /*0320*/  @P1 LDG.E R22, desc[UR4][R10.64+0x14] ;  /* 0x000014040a161981 */ /* 0x000f28000c1e1900 */
[----:B------:R-:W4:Y:S04]  /*0330*/  @P2 LDG.E R26, desc[UR4][R10.64+0x28] ;  /* 0x000028040a1a2981 */ /* 0x000f28000c1e1900 */
[----:B------:R-:W4:Y:S04]  /*0340*/  @!P0 LDG.E R21, desc[UR4][R10.64+0x4] ;  /* 0x000004040a158981 */ /* 0x000f28000c1e1900 */
[----:B------:R-:W4:Y:S04]  /*0350*/  @!P0 LDG.E R23, desc[UR4][R10.64+0xc] ;  /* 0x00000c040a178981 */ /* 0x000f28000c1e1900 */
[----:B------:R-:W4:Y:S04]  /*0360*/  @P1 LDG.E R25, desc[UR4][R10.64+0x18] ;  /* 0x000018040a191981 */ /* 0x000f28000c1e1900 */
[----:B------:R-:W4:Y:S04]  /*0370*/  @P3 LDG.E R28, desc[UR4][R10.64+0x3c] ;  /* 0x00003c040a1c3981 */ /* 0x000f28000c1e1900 */
[----:B------:R-:W4:Y:S01]  /*0380*/  @P6 LDG.E R27, desc[UR4][R10.64+0x7c] ;  /* 0x00007c040a1b6981 */ /* 0x000f22000c1e1900 */
[----:B--2---:R-:W-:-:S03]  /*0390*/  @!P0 LOP3.LUT R15, R15, R18, RZ, 0x3c, !PT ;  /* 0x000000120f0f8212 */ /* 0x004fc600078e3cff */
[----:B------:R-:W2:Y:S01]  /*03a0*/  @!P0 LDG.E R18, desc[UR4][R10.64+0x8] ;  /* 0x000008040a128981 */ /* 0x000ea2000c1e1900 */
[----:B---3--:R-:W-:-:S03]  /*03b0*/  @!P0 LOP3.LUT R3, R3, R20, RZ, 0x3c, !PT ;  /* 0x0000001403038212 */ /* 0x008fc600078e3cff */
[----:B------:R-:W3:Y:S01]  /*03c0*/  @P1 LDG.E R20, desc[UR4][R10.64+0x24] ;  /* 0x000024040a141981 */ /* 0x000ee2000c1e1900 */
[----:B----4-:R-:W-:-:S03]  /*03d0*/  @P1 LOP3.LUT R15, R15, R22, RZ, 0x3c, !PT ;  /* 0x000000160f0f1212 */ /* 0x010fc600078e3cff */
[----:B------:R-:W4:Y:S01]  /*03e0*/  @P2 LDG.E R22, desc[UR4][R10.64+0x38] ;  /* 0x000038040a162981 */ /* 0x000f22000c1e1900 */
[----:B------:R-:W-:-:S03]  /*03f0*/  @P2 LOP3.LUT R15, R15, R26, RZ, 0x3c, !PT ;  /* 0x0000001a0f0f2212 */ /* 0x000fc600078e3cff */
[----:B------:R-:W4:Y:S01]  /*0400*/  @P4 LDG.E R26, desc[UR4][R10.64+0x50] ;  /* 0x000050040a1a4981 */ /* 0x000f22000c1e1900 */
[----:B------:R-:W-:-:S03]  /*0410*/  @!P0 LOP3.LUT R4, R4, R21, RZ, 0x3c, !PT ;  /* 0x0000001504048212 */ /* 0x000fc600078e3cff */
[----:B------:R-:W4:Y:S01]  /*0420*/  @P1 LDG.E R21, desc[UR4][R10.64+0x20] ;  /* 0x000020040a151981 */ /* 0x000f22000c1e1900 */
[----:B------:R-:W-:-:S03]  /*0430*/  @!P0 LOP3.LUT R2, R2, R23, RZ, 0x3c, !PT ;  /* 0x0000001702028212 */ /* 0x000fc600078e3cff */
[----:B------:R-:W4:Y:S01]  /*0440*/  @P2 LDG.E R23, desc[UR4][R10.64+0x2c] ;  /* 0x00002c040a172981 */ /* 0x000f22000c1e1900 */
[----:B------:R-:W-:-:S03]  /*0450*/  @P1 LOP3.LUT R4, R4, R25, RZ, 0x3c, !PT ;  /* 0x0000001904041212 */ /* 0x000fc600078e3cff */
[----:B------:R-:W4:Y:S01]  /*0460*/  @P2 LDG.E R25, desc[UR4][R10.64+0x34] ;  /* 0x000034040a192981 */ /* 0x000f22000c1e1900 */
[----:B--2---:R-:W-:-:S03]  /*0470*/  @!P0 LOP3.LUT R5, R5, R18, RZ, 0x3c, !PT ;  /* 0x0000001205058212 */ /* 0x004fc600078e3cff */
[----:B------:R-:W2:Y:S01]  /*0480*/  @P1 LDG.E R18, desc[UR4][R10.64+0x1c] ;  /* 0x00001c040a121981 */ /* 0x000ea2000c1e1900 */
[----:B---3--:R-:W-:-:S03]  /*0490*/  @P1 LOP3.LUT R3, R3, R20, RZ, 0x3c, !PT ;  /* 0x0000001403031212 */ /* 0x008fc600078e3cff */
[----:B------:R-:W3:Y:S01]  /*04a0*/  @P2 LDG.E R20, desc[UR4][R10.64+0x30] ;  /* 0x000030040a142981 */ /* 0x000ee2000c1e1900 */
[----:B----4-:R-:W-:-:S03]  /*04b0*/  @P2 LOP3.LUT R3, R3, R22, RZ, 0x3c, !PT ;  /* 0x0000001603032212 */ /* 0x010fc600078e3cff */
[----:B------:R-:W4:Y:S01]  /*04c0*/  @P3 LDG.E R22, desc[UR4][R10.64+0x4c] ;  /* 0x00004c040a163981 */ /* 0x000f22000c1e1900 */
[----:B------:R-:W-:-:S04]  /*04d0*/  @P3 LOP3.LUT R15, R15, R28, RZ, 0x3c, !PT ;  /* 0x0000001c0f0f3212 */ /* 0x000fc800078e3cff */
[----:B------:R-:W-:Y:S02]  /*04e0*/  @P4 LOP3.LUT R15, R15, R26, RZ, 0x3c, !PT ;  /* 0x0000001a0f0f4212 */ /* 0x000fe400078e3cff */
[----:B------:R-:W-:Y:S01]  /*04f0*/  @P1 LOP3.LUT R2, R2, R21, RZ, 0x3c, !PT ;  /* 0x0000001502021212 */ /* 0x000fe200078e3cff */
[----:B------:R-:W4:Y:S04]  /*0500*/  @P5 LDG.E R26, desc[UR4][R10.64+0x64] ;  /* 0x000064040a1a5981 */ /* 0x000f28000c1e1900 */
[----:B------:R-:W4:Y:S01]  /*0510*/  @P3 LDG.E R21, desc[UR4][R10.64+0x40] ;  /* 0x000040040a153981 */ /* 0x000f22000c1e1900 */
[----:B------:R-:W-:Y:S02]  /*0520*/  @P2 LOP3.LUT R4, R4, R23, RZ, 0x3c, !PT ;  /* 0x0000001704042212 */ /* 0x000fe400078e3cff */
[----:B------:R-:W-:Y:S01]  /*0530*/  @P2 LOP3.LUT R2, R2, R25, RZ, 0x3c, !PT ;  /* 0x0000001902022212 */ /* 0x000fe200078e3cff */
[----:B------:R-:W4:Y:S04]  /*0540*/  @P3 LDG.E R23, desc[UR4][R10.64+0x48] ;  /* 0x000048040a173981 */ /* 0x000f28000c1e1900 */
[----:B------:R-:W4:Y:S01]  /*0550*/  @P4 LDG.E R25, desc[UR4][R10.64+0x54] ;  /* 0x000054040a194981 */ /* 0x000f22000c1e1900 */
[----:B--2---:R-:W-:-:S03]  /*0560*/  @P1 LOP3.LUT R5, R5, R18, RZ, 0x3c, !PT ;  /* 0x0000001205051212 */ /* 0x004fc600078e3cff */
[----:B------:R-:W2:Y:S01]  /*0570*/  @P3 LDG.E R18, desc[UR4][R10.64+0x44] ;  /* 0x000044040a123981 */ /* 0x000ea2000c1e1900 */
[----:B---3--:R-:W-:-:S03]  /*0580*/  @P2 LOP3.LUT R5, R5, R20, RZ, 0x3c, !PT ;  /* 0x0000001405052212 */ /* 0x008fc600078e3cff */
[----:B------:R-:W3:Y:S01]  /*0590*/  @P4 LDG.E R20, desc[UR4][R10.64+0x58] ;  /* 0x000058040a144981 */ /* 0x000ee2000c1e1900 */
[----:B----4-:R-:W-:-:S03]  /*05a0*/  @P3 LOP3.LUT R3, R3, R22, RZ, 0x3c, !PT ;  /* 0x0000001603033212 */ /* 0x010fc600078e3cff */
[----:B------:R-:W4:Y:S01]  /*05b0*/  @P4 LDG.E R22, desc[UR4][R10.64+0x60] ;  /* 0x000060040a164981 */ /* 0x000f22000c1e1900 */
[----:B------:R-:W-:Y:S02]  /*05c0*/  LOP3.LUT P0, RZ, R24, 0x80, RZ, 0xc0, !PT ;  /* 0x0000008018ff7812 */ /* 0x000fe4000780c0ff */
[----:B------:R-:W-:Y:S02]  /*05d0*/  @P5 LOP3.LUT R15, R15, R26, RZ, 0x3c, !PT ;  /* 0x0000001a0f0f5212 */ /* 0x000fe400078e3cff */
[----:B------:R-:W4:Y:S01]  /*05e0*/  @P6 LDG.E R26, desc[UR4][R10.64+0x78] ;  /* 0x000078040a1a6981 */ /* 0x000f22000c1e1900 */
[----:B------:R-:W-:-:S03]  /*05f0*/  @P3 LOP3.LUT R4, R4, R21, RZ, 0x3c, !PT ;  /* 0x0000001504043212 */ /* 0x000fc600078e3cff */
[----:B------:R-:W4:Y:S01]  /*0600*/  @P4 LDG.E R21, desc[UR4][R10.64+0x5c] ;  /* 0x00005c040a154981 */ /* 0x000f22000c1e1900 */
[----:B------:R-:W-:-:S03]  /*0610*/  @P3 LOP3.LUT R2, R2, R23, RZ, 0x3c, !PT ;  /* 0x0000001702023212 */ /* 0x000fc600078e3cff */
[----:B------:R-:W4:Y:S01]  /*0620*/  @P5 LDG.E R23, desc[UR4][R10.64+0x68] ;  /* 0x000068040a175981 */ /* 0x000f22000c1e1900 */
[----:B------:R-:W-:-:S03]  /*0630*/  @P4 LOP3.LUT R4, R4, R25, RZ, 0x3c, !PT ;  /* 0x0000001904044212 */ /* 0x000fc600078e3cff */
[----:B------:R-:W4:Y:S01]  /*0640*/  @P5 LDG.E R25, desc[UR4][R10.64+0x70] ;  /* 0x000070040a195981 */ /* 0x000f22000c1e1900 */
[----:B--2---:R-:W-:-:S03]  /*0650*/  @P3 LOP3.LUT R5, R5, R18, RZ, 0x3c, !PT ;  /* 0x0000001205053212 */ /* 0x004fc600078e3cff */
[----:B------:R-:W2:Y:S01]  /*0660*/  @P5 LDG.E R18, desc[UR4][R10.64+0x6c] ;  /* 0x00006c040a125981 */ /* 0x000ea2000c1e1900 */
[----:B---3--:R-:W-:-:S03]  /*0670*/  @P4 LOP3.LUT R5, R5, R20, RZ, 0x3c, !PT ;  /* 0x0000001405054212 */ /* 0x008fc600078e3cff */
[----:B------:R-:W3:Y:S01]  /*0680*/  @P5 LDG.E R20, desc[UR4][R10.64+0x74] ;  /* 0x000074040a145981 */ /* 0x000ee2000c1e1900 */
[----:B----4-:R-:W-:-:S03]  /*0690*/  @P4 LOP3.LUT R3, R3, R22, RZ, 0x3c, !PT ;  /* 0x0000001603034212 */ /* 0x010fc600078e3cff */
[----:B------:R-:W4:Y:S01]  /*06a0*/  @P0 LDG.E R22, desc[UR4][R10.64+0x8c] ;  /* 0x00008c040a160981 */ /* 0x000f22000c1e1900 */
[----:B------:R-:W-:-:S03]  /*06b0*/  @P6 LOP3.LUT R15, R15, R26, RZ, 0x3c, !PT ;  /* 0x0000001a0f0f6212 */ /* 0x000fc600078e3cff */
        /* <DEDUP_REMOVED lines=13> */
[----:B------:R-:W-:Y:S02]  /*0790*/  @P6 LOP3.LUT R4, R4, R27, RZ, 0x3c, !PT ;  /* 0x0000001b04046212 */ /* 0x000fe400078e3cff */
[----:B------:R-:W-:Y:S02]  /*07a0*/  @P6 LOP3.LUT R2, R2, R21, RZ, 0x3c, !PT ;  /* 0x0000001502026212 */ /* 0x000fe400078e3cff */
[----:B------:R-:W-:Y:S02]  /*07b0*/  @P0 LOP3.LUT R4, R4, R23, RZ, 0x3c, !PT ;  /* 0x0000001704040212 */ /* 0x000fe400078e3cff */
[----:B------:R-:W-:Y:S02]  /*07c0*/  @P0 LOP3.LUT R2, R2, R25, RZ, 0x3c, !PT ;  /* 0x0000001902020212 */ /* 0x000fe400078e3cff */
[----:B--2---:R-:W-:Y:S02]  /*07d0*/  @P6 LOP3.LUT R5, R5, R18, RZ, 0x3c, !PT ;  /* 0x0000001205056212 */ /* 0x004fe400078e3cff */
[----:B---3--:R-:W-:-:S02]  /*07e0*/  @P6 LOP3.LUT R3, R3, R20, RZ, 0x3c, !PT ;  /* 0x0000001403036212 */ /* 0x008fc400078e3cff */
[----:B----4-:R-:W-:Y:S02]  /*07f0*/  @P0 LOP3.LUT R5, R5, R22, RZ, 0x3c, !PT ;  /* 0x0000001605050212 */ /* 0x010fe400078e3cff */
[----:B------:R-:W-:Y:S02]  /*0800*/  @P0 LOP3.LUT R3, R3, R26, RZ, 0x3c, !PT ;  /* 0x0000001a03030212 */ /* 0x000fe400078e3cff */
[----:B------:R-:W-:-:S13]  /*0810*/  R2P PR, R24.B1, 0x7f ;  /* 0x0000007f18007804 */ /* 0x000fda0000001000 */
[----:B------:R-:W2:Y:S04]  /*0820*/  @P0 LDG.E R18, desc[UR4][R10.64+0xa0] ;  /* 0x0000a0040a120981 */ /* 0x000ea8000c1e1900 */
[----:B------:R-:W3:Y:S04]  /*0830*/  @P1 LDG.E R22, desc[UR4][R10.64+0xb4] ;  /* 0x0000b4040a161981 */ /* 0x000ee8000c1e1900 */
[----:B------:R-:W4:Y:S04]  /*0840*/  @P2 LDG.E R26, desc[UR4][R10.64+0xc8] ;  /* 0x0000c8040a1a2981 */ /* 0x000f28000c1e1900 */
[----:B------:R-:W4:Y:S04]  /*0850*/  @P3 LDG.E R28, desc[UR4][R10.64+0xdc] ;  /* 0x0000dc040a1c3981 */ /* 0x000f28000c1e1900 */
[----:B------:R-:W4:Y:S04]  /*0860*/  @P0 LDG.E R23, desc[UR4][R10.64+0xa4] ;  /* 0x0000a4040a170981 */ /* 0x000f28000c1e1900 */
[----:B------:R-:W4:Y:S04]  /*0870*/  @P0 LDG.E R20, desc[UR4][R10.64+0xa8] ;  /* 0x0000a8040a140981 */ /* 0x000f28000c1e1900 */
[----:B------:R-:W4:Y:S04]  /*0880*/  @P4 LDG.E R25, desc[UR4][R10.64+0xf0] ;  /* 0x0000f0040a194981 */ /* 0x000f28000c1e1900 */
        /* <DEDUP_REMOVED lines=21> */
[----:B------:R-:W-:Y:S02]  /*09e0*/  LOP3.LUT P0, RZ, R24, 0x8000, RZ, 0xc0, !PT ;  /* 0x0000800018ff7812 */ /* 0x000fe4000780c0ff */
[----:B----4-:R-:W-:Y:S01]  /*09f0*/  @P5 LOP3.LUT R15, R15, R26, RZ, 0x3c, !PT ;  /* 0x0000001a0f0f5212 */ /* 0x010fe200078e3cff */
[----:B------:R-:W4:Y:S04]  /*0a00*/  @P3 LDG.E R24, desc[UR4][R10.64+0xe4] ;  /* 0x0000e4040a183981 */ /* 0x000f28000c1e1900 */
[----:B------:R-:W2:Y:S01]  /*0a10*/  @P6 LDG.E R26, desc[UR4][R10.64+0x118] ;  /* 0x000118040a1a6981 */ /* 0x000ea2000c1e1900 */
        /* <DEDUP_REMOVED lines=8> */
[----:B---3--:R-:W-:-:S03]  /*0aa0*/  @P2 LOP3.LUT R3, R3, R22, RZ, 0x3c, !PT ;  /* 0x0000001603032212 */ /* 0x008fc600078e3cff */
[----:B------:R-:W3:Y:S01]  /*0ab0*/  @P4 LDG.E R22, desc[UR4][R10.64+0x100] ;  /* 0x000100040a164981 */ /* 0x000ee2000c1e1900 */
[----:B--2---:R-:W-:-:S03]  /*0ac0*/  @P6 LOP3.LUT R15, R15, R26, RZ, 0x3c, !PT ;  /* 0x0000001a0f0f6212 */ /* 0x004fc600078e3cff */
[----:B------:R-:W2:Y:S01]  /*0ad0*/  @P0 LDG.E R26, desc[UR4][R10.64+0x12c] ;  /* 0x00012c040a1a0981 */ /* 0x000ea2000c1e1900 */
[----:B----4-:R-:W-:-:S03]  /*0ae0*/  @P2 LOP3.LUT R2, R2, R23, RZ, 0x3c, !PT ;  /* 0x0000001702022212 */ /* 0x010fc600078e3cff */
[----:B------:R-:W4:Y:S01]  /*0af0*/  @P4 LDG.E R23, desc[UR4][R10.64+0xfc] ;  /* 0x0000fc040a174981 */ /* 0x000f22000c1e1900 */
[----:B------:R-:W-:-:S03]  /*0b00*/  @P2 LOP3.LUT R5, R5, R20, RZ, 0x3c, !PT ;  /* 0x0000001405052212 */ /* 0x000fc600078e3cff */
[----:B------:R-:W4:Y:S01]  /*0b10*/  @P4 LDG.E R20, desc[UR4][R10.64+0xf8] ;  /* 0x0000f8040a144981 */ /* 0x000f22000c1e1900 */
[----:B------:R-:W-:Y:S02]  /*0b20*/  @P3 LOP3.LUT R2, R2, R27, RZ, 0x3c, !PT ;  /* 0x0000001b02023212 */ /* 0x000fe400078e3cff */
[----:B------:R-:W-:Y:S01]  /*0b30*/  @P3 LOP3.LUT R4, R4, R25, RZ, 0x3c, !PT ;  /* 0x0000001904043212 */ /* 0x000fe200078e3cff */
[----:B------:R-:W4:Y:S01]  /*0b40*/  @P5 LDG.E R27, desc[UR4][R10.64+0x110] ;  /* 0x000110040a1b5981 */ /* 0x000f22000c1e1900 */
[----:B------:R-:W-:-:S03]  /*0b50*/  @P3 LOP3.LUT R5, R5, R24, RZ, 0x3c, !PT ;  /* 0x0000001805053212 */ /* 0x000fc600078e3cff */
[----:B------:R-:W4:Y:S04]  /*0b60*/  @P5 LDG.E R25, desc[UR4][R10.64+0x108] ;  /* 0x000108040a195981 */ /* 0x000f28000c1e1900 */
        /* <DEDUP_REMOVED lines=19> */
[----:B------:R-:W-:-:S05]  /*0ca0*/  VIADD R19, R19, 0x10 ;  /* 0x0000001013137836 */ /* 0x000fca0000000000 */
[----:B------:R-:W-:Y:S02]  /*0cb0*/  ISETP.NE.AND P1, PT, R19, 0x20, PT ;  /* 0x000000201300780c */ /* 0x000fe40003f25270 */
[----:B------:R-:W-:Y:S02]  /*0cc0*/  @P5 LOP3.LUT R3, R3, R18, RZ, 0x3c, !PT ;  /* 0x0000001203035212 */ /* 0x000fe400078e3cff */
[----:B------:R-:W-:Y:S02]  /*0cd0*/  @P6 LOP3.LUT R4, R4, R21, RZ, 0x3c, !PT ;  /* 0x0000001504046212 */ /* 0x000fe400078e3cff */
[----:B---3--:R-:W-:-:S04]  /*0ce0*/  @P6 LOP3.LUT R3, R3, R22, RZ, 0x3c, !PT ;  /* 0x0000001603036212 */ /* 0x008fc800078e3cff */
[----:B--2---:R-:W-:Y:S02]  /*0cf0*/  @P0 LOP3.LUT R3, R3, R26, RZ, 0x3c, !PT ;  /* 0x0000001a03030212 */ /* 0x004fe400078e3cff */
[----:B----4-:R-:W-:Y:S02]  /*0d00*/  @P6 LOP3.LUT R2, R2, R23, RZ, 0x3c, !PT ;  /* 0x0000001702026212 */ /* 0x010fe400078e3cff */
[----:B------:R-:W-:Y:S02]  /*0d10*/  @P6 LOP3.LUT R5, R5, R20, RZ, 0x3c, !PT ;  /* 0x0000001405056212 */ /* 0x000fe400078e3cff */
[----:B------:R-:W-:Y:S02]  /*0d20*/  @P0 LOP3.LUT R2, R2, R27, RZ, 0x3c, !PT ;  /* 0x0000001b02020212 */ /* 0x000fe400078e3cff */
[----:B------:R-:W-:Y:S02]  /*0d30*/  @P0 LOP3.LUT R4, R4, R25, RZ, 0x3c, !PT ;  /* 0x0000001904040212 */ /* 0x000fe400078e3cff */
[----:B------:R-:W-:Y:S01]  /*0d40*/  @P0 LOP3.LUT R5, R5, R24, RZ, 0x3c, !PT ;  /* 0x0000001805050212 */ /* 0x000fe200078e3cff */
[----:B------:R-:W-:Y:S06]  /*0d50*/  @P1 BRA `(.L_x_4) ;  /* 0xfffffff400481947 */ /* 0x000fec000383ffff */
[----:B------:R-:W-:-:S05]  /*0d60*/  VIADD R17, R17, 0x1 ;  /* 0x0000000111117836 */ /* 0x000fca0000000000 */
[----:B------:R-:W-:-:S13]  /*0d70*/  ISETP.NE.AND P0, PT, R17, 0x5, PT ;  /* 0x000000051100780c */ /* 0x000fda0003f05270 */
[----:B------:R-:W-:Y:S05]  /*0d80*/  @P0 BRA `(.L_x_5) ;  /* 0xfffffff400300947 */ /* 0x000fea000383ffff */
[----:B------:R0:W-:Y:S01]  /*0d90*/  STG.E.64 desc[UR4][R6.64+0x8], R4 ;  /* 0x0000080406007986 */ /* 0x0001e2000c101b04 */
[----:B------:R-:W-:Y:S01]  /*0da0*/  VIADD R14, R14, 0x1 ;  /* 0x000000010e0e7836 */ /* 0x000fe20000000000 */
[----:B------:R-:W-:Y:S02]  /*0db0*/  LOP3.LUT R11, R13, 0x3, RZ, 0xc0, !PT ;  /* 0x000000030d0b7812 */ /* 0x000fe400078ec0ff */
[----:B------:R0:W-:Y:S02]  /*0dc0*/  STG.E.64 desc[UR4][R6.64+0x10], R2 ;  /* 0x0000100206007986 */ /* 0x0001e4000c101b04 */
[----:B------:R-:W-:Y:S02]  /*0dd0*/  ISETP.GE.U32.AND P0, PT, R14, R11, PT ;  /* 0x0000000b0e00720c */ /* 0x000fe40003f06070 */
[----:B------:R0:W-:Y:S11]  /*0de0*/  STG.E desc[UR4][R6.64+0x4], R15 ;  /* 0x0000040f06007986 */ /* 0x0001f6000c101904 */
[----:B------:R-:W-:Y:S05]  /*0df0*/  @!P0 BRA `(.L_x_6) ;  /* 0xfffffff400048947 */ /* 0x000fea000383ffff */
.L_x_3:
[----:B------:R-:W-:Y:S05]  /*0e00*/  BSYNC.RECONVERGENT B1 ;  /* 0x0000000000017941 */ /* 0x000fea0003800200 */
.L_x_2:
[C---:B------:R-:W-:Y:S01]  /*0e10*/  ISETP.GT.U32.AND P0, PT, R13.reuse, 0x3, PT ;  /* 0x000000030d00780c */ /* 0x040fe20003f04070 */
[----:B------:R-:W-:Y:S01]  /*0e20*/  VIADD R12, R12, 0x1 ;  /* 0x000000010c0c7836 */ /* 0x000fe20000000000 */
[--C-:B------:R-:W-:Y:S02]  /*0e30*/  SHF.R.U64 R13, R13, 0x2, R0.reuse ;  /* 0x000000020d0d7819 */ /* 0x100fe40000001200 */
[----:B------:R-:W-:Y:S02]  /*0e40*/  ISETP.GT.U32.AND.EX P0, PT, R0, RZ, PT, P0 ;  /* 0x000000ff0000720c */ /* 0x000fe40003f04100 */
[----:B------:R-:W-:-:S11]  /*0e50*/  SHF.R.U32.HI R0, RZ, 0x2, R0 ;  /* 0x00000002ff007819 */ /* 0x000fd60000011600 */
[----:B------:R-:W-:Y:S05]  /*0e60*/  @P0 BRA `(.L_x_7) ;  /* 0xfffffff000c80947 */ /* 0x000fea000383ffff */
.L_x_1:
[----:B------:R-:W-:Y:S05]  /*0e70*/  BSYNC.RECONVERGENT B0 ;  /* 0x0000000000007941 */ /* 0x000fea0003800200 */
.L_x_0:
[----:B------:R-:W-:Y:S04]  /*0e80*/  STG.E.64 desc[UR4][R6.64+0x18], RZ ;  /* 0x000018ff06007986 */ /* 0x000fe8000c101b04 */
[----:B------:R-:W-:Y:S04]  /*0e90*/  STG.E desc[UR4][R6.64+0x20], RZ ;  /* 0x000020ff06007986 */ /* 0x000fe8000c101904 */
[----:B------:R-:W-:Y:S01]  /*0ea0*/  STG.E.64 desc[UR4][R6.64+0x28], RZ ;  /* 0x000028ff06007986 */ /* 0x000fe2000c101b04 */
[----:B------:R-:W-:Y:S05]  /*0eb0*/  EXIT ;  /* 0x000000000000794d */ /* 0x000fea0003800000 */
.L_x_8:
[----:B------:R-:W-:-:S00]  /*0ec0*/  BRA `(.L_x_8) ;  /* 0xfffffffc00fc7947 */ /* 0x000fc0000383ffff */
[----:B------:R-:W-:-:S00]  /*0ed0*/  NOP ;  /* 0x0000000000007918 */ /* 0x000fc00000000000 */
        /* <DEDUP_REMOVED lines=10> */
.L_x_9:


//--------------------- .nv.global.init           --------------------------
	.section	.nv.global.init,"aw",@progbits
	.align	4
.nv.global.init:
	.type		mrg32k3aM1SubSeq,@object
	.size		mrg32k3aM1SubSeq,(mrg32k3aM2SubSeq - mrg32k3aM1SubSeq)
mrg32k3aM1SubSeq:
        /*0000*/ 	.byte	0x0b, 0xcc, 0xee, 0x04, 0x73, 0x29, 0x8b, 0x6f, 0xf6, 0x53, 0x03, 0xf6, 0x23, 0xf6, 0xea, 0xda
        /* <DEDUP_REMOVED lines=125> */
	.type		mrg32k3aM2SubSeq,@object
	.size		mrg32k3aM2SubSeq,(mrg32k3aM1 - mrg32k3aM2SubSeq)
mrg32k3aM2SubSeq:
        /* <DEDUP_REMOVED lines=126> */
	.type		mrg32k3aM1,@object
	.size		mrg32k3aM1,(mrg32k3aM1Seq - mrg32k3aM1)
mrg32k3aM1:
        /* <DEDUP_REMOVED lines=144> */
	.type		mrg32k3aM1Seq,@object
	.size		mrg32k3aM1Seq,(mrg32k3aM2 - mrg32k3aM1Seq)
mrg32k3aM1Seq:
        /* <DEDUP_REMOVED lines=144> */
	.type		mrg32k3aM2,@object
	.size		mrg32k3aM2,(mrg32k3aM2Seq - mrg32k3aM2)
mrg32k3aM2:
        /* <DEDUP_REMOVED lines=144> */
	.type		mrg32k3aM2Seq,@object
	.size		mrg32k3aM2Seq,(precalc_xorwow_matrix - mrg32k3aM2Seq)
mrg32k3aM2Seq:
        /* <DEDUP_REMOVED lines=144> */
	.type		precalc_xorwow_matrix,@object
	.size		precalc_xorwow_matrix,(precalc_xorwow_offset_matrix - precalc_xorwow_matrix)
precalc_xorwow_matrix:
        /* <DEDUP_REMOVED lines=6400> */
	.type		precalc_xorwow_offset_matrix,@object
	.size		precalc_xorwow_offset_matrix,(.L_1 - precalc_xorwow_offset_matrix)
precalc_xorwow_offset_matrix:
        /* <DEDUP_REMOVED lines=6400> */
.L_1:


//--------------------- .nv.shared.reserved.0     --------------------------
	.section	.nv.shared.reserved.0,"aw",@nobits
	.weak		__nv_reservedSMEM_offset_0_alias
	.size		__nv_reservedSMEM_offset_0_alias, 0, 64
	.other		__nv_reservedSMEM_offset_0_alias,@"STO_CUDA_RESERVED_SHARED STV_DEFAULT"
__nv_reservedSMEM_offset_0_alias:
	.zero		0
	.zero		64


//--------------------- .nv.constant0._Z15initCurandStatejP17curandStateXORWOW --------------------------
	.section	.nv.constant0._Z15initCurandStatejP17curandStateXORWOW,"a",@progbits
	.sectionflags	@""
	.align	4
.nv.constant0._Z15initCurandStatejP17curandStateXORWOW:
	.zero		912


//--------------------- SYMBOLS --------------------------

	.type		.nv.reservedSmem.offset0,@object
	.size		.nv.reservedSmem.offset0,0x4
